//
// Generated by NVIDIA NVVM Compiler
//
// Compiler Build ID: CL-36424714
// Cuda compilation tools, release 13.0, V13.0.88
// Based on NVVM 20.0.0
//

.version 9.0
.target sm_100
.address_size 64

	// .globl	_Z13randSumKernelPii

.visible .entry _Z13randSumKernelPii(
	.param .u64 .ptr .align 1 _Z13randSumKernelPii_param_0,
	.param .u32 _Z13randSumKernelPii_param_1
)
{
	.reg .b32 	%r<7>;
	.reg .b64 	%rd<5>;

	ld.param.u64 	%rd1, [_Z13randSumKernelPii_param_0];
	ld.param.u32 	%r1, [_Z13randSumKernelPii_param_1];
	cvta.to.global.u64 	%rd2, %rd1;
	mov.u32 	%r2, %tid.x;
	mov.u32 	%r3, %ctaid.x;
	mad.lo.s32 	%r4, %r1, %r2, %r3;
	mov.u32 	%r5, %ntid.x;
	mad.lo.s32 	%r6, %r3, %r5, %r2;
	mul.wide.u32 	%rd3, %r6, 4;
	add.s64 	%rd4, %rd2, %rd3;
	st.global.u32 	[%rd4], %r4;
	ret;

}


// ===== COMPILED SASS (sm_100) =====

	.target	sm_100

	.elftype	@"ET_EXEC"


//--------------------- .note.nv.tkinfo           --------------------------
	.section	.note.nv.tkinfo,"",@"SHT_NOTE"
	.sectionflags	@"SHF_NOTE_NV_TKINFO"
	.tkinfo
        /*0018*/ 	.word	0x00000002
        /*0030*/ 	.string	""
        /*0030*/ 	.string	"ptxas"
        /*0030*/ 	.string	"Cuda compilation tools, release 13.0, V13.0.88"
        /*0030*/ 	.string	"Build cuda_13.0.r13.0/compiler.36424714_0"
        /*0030*/ 	.string	"-arch sm_100 -m 64 "



//--------------------- .note.nv.cuinfo           --------------------------
	.section	.note.nv.cuinfo,"",@"SHT_NOTE"
	.sectionflags	@"SHF_NOTE_NV_CUINFO"
        /*0018*/ 	.short	0x0002
        /*001a*/ 	.short	0x0064
        /*001c*/ 	.short	0x0082
	.zero		2


//--------------------- .nv.info                  --------------------------
	.section	.nv.info,"",@"SHT_CUDA_INFO"
	.align	4


	//----- nvinfo : EIATTR_REGCOUNT
	.align		4
        /*0000*/ 	.byte	0x04, 0x2f
        /*0002*/ 	.short	(.L_1 - .L_0)
	.align		4
.L_0:
        /*0004*/ 	.word	index@(_Z13randSumKernelPii)
        /*0008*/ 	.word	0x0000000a


	//----- nvinfo : EIATTR_FRAME_SIZE
	.align		4
.L_1:
        /*000c*/ 	.byte	0x04, 0x11
        /*000e*/ 	.short	(.L_3 - .L_2)
	.align		4
.L_2:
        /*0010*/ 	.word	index@(_Z13randSumKernelPii)
        /*0014*/ 	.word	0x00000000


	//----- nvinfo : EIATTR_MIN_STACK_SIZE
	.align		4
.L_3:
        /*0018*/ 	.byte	0x04, 0x12
        /*001a*/ 	.short	(.L_5 - .L_4)
	.align		4
.L_4:
        /*001c*/ 	.word	index@(_Z13randSumKernelPii)
        /*0020*/ 	.word	0x00000000
.L_5:


//--------------------- .nv.compat                --------------------------
	.section	.nv.compat,"",@"SHT_CUDA_COMPAT_INFO"
	.align	4
        /*0000*/ 	.byte	0x02, 0x09, 0x00, 0x00, 0x02, 0x02, 0x01, 0x00, 0x02, 0x05, 0x05, 0x00, 0x03, 0x07, 0x01, 0x01
        /*0010*/ 	.byte	0x02, 0x03, 0x00, 0x00, 0x02, 0x06, 0x01, 0x00, 0x04, 0x0b, 0x08, 0x00, 0x09, 0x00, 0x00, 0x00
        /*0020*/ 	.byte	0x00, 0x00, 0x00, 0x00


//--------------------- .nv.info._Z13randSumKernelPii --------------------------
	.section	.nv.info._Z13randSumKernelPii,"",@"SHT_CUDA_INFO"
	.sectionflags	@""
	.align	4


	//----- nvinfo : EIATTR_CUDA_API_VERSION
	.align		4
        /*0000*/ 	.byte	0x04, 0x37
        /*0002*/ 	.short	(.L_7 - .L_6)
.L_6:
        /*0004*/ 	.word	0x00000082


	//----- nvinfo : EIATTR_KPARAM_INFO
	.align		4
.L_7:
        /*0008*/ 	.byte	0x04, 0x17
        /*000a*/ 	.short	(.L_9 - .L_8)
.L_8:
        /*000c*/ 	.word	0x00000000
        /*0010*/ 	.short	0x0001
        /*0012*/ 	.short	0x0008
        /*0014*/ 	.byte	0x00, 0xf0, 0x11, 0x00


	//----- nvinfo : EIATTR_KPARAM_INFO
	.align		4
.L_9:
        /*0018*/ 	.byte	0x04, 0x17
        /*001a*/ 	.short	(.L_11 - .L_10)
.L_10:
        /*001c*/ 	.word	0x00000000
        /*0020*/ 	.short	0x0000
        /*0022*/ 	.short	0x0000
        /*0024*/ 	.byte	0x00, 0xf5, 0x21, 0x00


	//----- nvinfo : EIATTR_SPARSE_MMA_MASK
	.align		4
.L_11:
        /*0028*/ 	.byte	0x03, 0x50
        /*002a*/ 	.short	0x0000


	//----- nvinfo : EIATTR_MAXREG_COUNT
	.align		4
        /*002c*/ 	.byte	0x03, 0x1b
        /*002e*/ 	.short	0x00ff


	//----- nvinfo : EIATTR_MERCURY_ISA_VERSION
	.align		4
        /*0030*/ 	.byte	0x03, 0x5f
        /*0032*/ 	.short	0x0101


	//----- nvinfo : EIATTR_VRC_CTA_INIT_COUNT
	.align		4
        /*0034*/ 	.byte	0x02, 0x4a
	.zero		1
	.zero		1


	//----- nvinfo : EIATTR_EXIT_INSTR_OFFSETS
	.align		4
        /*0038*/ 	.byte	0x04, 0x1c
        /*003a*/ 	.short	(.L_13 - .L_12)


	//   ....[0]....
.L_12:
        /*003c*/ 	.word	0x000000b0


	//----- nvinfo : EIATTR_CBANK_PARAM_SIZE
	.align		4
.L_13:
        /*0040*/ 	.byte	0x03, 0x19
        /*0042*/ 	.short	0x000c


	//----- nvinfo : EIATTR_PARAM_CBANK
	.align		4
        /*0044*/ 	.byte	0x04, 0x0a
        /*0046*/ 	.short	(.L_15 - .L_14)
	.align		4
.L_14:
        /*0048*/ 	.word	index@(.nv.constant0._Z13randSumKernelPii)
        /*004c*/ 	.short	0x0380
        /*004e*/ 	.short	0x000c


	//----- nvinfo : EIATTR_SW_WAR
	.align		4
.L_15:
        /*0050*/ 	.byte	0x04, 0x36
        /*0052*/ 	.short	(.L_17 - .L_16)
.L_16:
        /*0054*/ 	.word	0x00000008
.L_17:


//--------------------- .nv.callgraph             --------------------------
	.section	.nv.callgraph,"",@"SHT_CUDA_CALLGRAPH"
	.align	4
	.sectionentsize	8
	.align		4
        /*0000*/ 	.word	0x00000000
	.align		4
        /*0004*/ 	.word	0xffffffff
	.align		4
        /*0008*/ 	.word	0x00000000
	.align		4
        /*000c*/ 	.word	0xfffffffe
	.align		4
        /*0010*/ 	.word	0x00000000
	.align		4
        /*0014*/ 	.word	0xfffffffd
	.align		4
        /*0018*/ 	.word	0x00000000
	.align		4
        /*001c*/ 	.word	0xfffffffc


//--------------------- .text._Z13randSumKernelPii --------------------------
	.section	.text._Z13randSumKernelPii,"ax",@progbits
	.align	128
        .global         _Z13randSumKernelPii
        .type           _Z13randSumKernelPii,@function
        .size           _Z13randSumKernelPii,(.L_x_1 - _Z13randSumKernelPii)
        .other          _Z13randSumKernelPii,@"STO_CUDA_ENTRY STV_DEFAULT"
_Z13randSumKernelPii:
.text._Z13randSumKernelPii:
[----:B------:R-:W-:Y:S01]  /*0000*/  LDC R1, c[0x0][0x37c] ;  /* 0x0000df00ff017b82 */ /* 0x000fe20000000800 */
[----:B------:R-:W0:Y:S07]  /*0010*/  S2R R5, SR_TID.X ;  /* 0x0000000000057919 */ /* 0x000e2e0000002100 */
[----:B------:R-:W0:Y:S01]  /*0020*/  S2UR UR6, SR_CTAID.X ;  /* 0x00000000000679c3 */ /* 0x000e220000002500 */
[----:B------:R-:W1:Y:S07]  /*0030*/  LDCU.64 UR4, c[0x0][0x358] ;  /* 0x00006b00ff0477ac */ /* 0x000e6e0008000a00 */
[----:B------:R-:W0:Y:S08]  /*0040*/  LDC R0, c[0x0][0x360] ;  /* 0x0000d800ff007b82 */ /* 0x000e300000000800 */
[----:B------:R-:W2:Y:S08]  /*0050*/  LDC R4, c[0x0][0x388] ;  /* 0x0000e200ff047b82 */ /* 0x000eb00000000800 */
[----:B------:R-:W3:Y:S01]  /*0060*/  LDC.64 R2, c[0x0][0x380] ;  /* 0x0000e000ff027b82 */ /* 0x000ee20000000a00 */
[----:B0-----:R-:W-:-:S02]  /*0070*/  IMAD R7, R0, UR6, R5 ;  /* 0x0000000600077c24 */ /* 0x001fc4000f8e0205 */
[----:B--2---:R-:W-:Y:S02]  /*0080*/  IMAD R5, R5, R4, UR6 ;  /* 0x0000000605057e24 */ /* 0x004fe4000f8e0204 */
[----:B---3--:R-:W-:-:S05]  /*0090*/  IMAD.WIDE.U32 R2, R7, 0x4, R2 ;  /* 0x0000000407027825 */ /* 0x008fca00078e0002 */
[----:B-1----:R-:W-:Y:S01]  /*00a0*/  STG.E desc[UR4][R2.64], R5 ;  /* 0x0000000502007986 */ /* 0x002fe2000c101904 */
[----:B------:R-:W-:Y:S05]  /*00b0*/  EXIT ;  /* 0x000000000000794d */ /* 0x000fea0003800000 */
.L_x_0:
[----:B------:R-:W-:-:S00]  /*00c0*/  BRA `(.L_x_0) ;  /* 0xfffffffc00fc7947 */ /* 0x000fc0000383ffff */
[----:B------:R-:W-:-:S00]  /*00d0*/  NOP ;  /* 0x0000000000007918 */ /* 0x000fc00000000000 */
        /* <DEDUP_REMOVED lines=10> */
.L_x_1:


//--------------------- .nv.shared.reserved.0     --------------------------
	.section	.nv.shared.reserved.0,"aw",@nobits
	.weak		__nv_reservedSMEM_offset_0_alias
	.size		__nv_reservedSMEM_offset_0_alias, 0, 64
	.other		__nv_reservedSMEM_offset_0_alias,@"STO_CUDA_RESERVED_SHARED STV_DEFAULT"
__nv_reservedSMEM_offset_0_alias:
	.zero		0
	.zero		64


//--------------------- .nv.constant0._Z13randSumKernelPii --------------------------
	.section	.nv.constant0._Z13randSumKernelPii,"a",@progbits
	.sectionflags	@""
	.align	4
.nv.constant0._Z13randSumKernelPii:
	.zero		908


//--------------------- SYMBOLS --------------------------

	.type		.nv.reservedSmem.offset0,@object
	.size		.nv.reservedSmem.offset0,0x4
